//
// Generated by NVIDIA NVVM Compiler
//
// Compiler Build ID: CL-36424714
// Cuda compilation tools, release 13.0, V13.0.88
// Based on NVVM 20.0.0
//

.version 9.0
.target sm_100
.address_size 64

	// .globl	_Z7Kernel1v
.extern .func  (.param .b32 func_retval0) vprintf
(
	.param .b64 vprintf_param_0,
	.param .b64 vprintf_param_1
)
;
.global .align 1 .b8 $str[14] = {72, 101, 108, 108, 111, 32, 102, 114, 111, 109, 32, 49, 10};
.global .align 1 .b8 $str$1[14] = {72, 101, 108, 108, 111, 32, 102, 114, 111, 109, 32, 50, 10};

.visible .entry _Z7Kernel1v()
{
	.reg .pred 	%p<2>;
	.reg .b32 	%r<6>;
	.reg .b64 	%rd<3>;

	mov.u32 	%r1, %tid.x;
	mov.u32 	%r2, %ctaid.x;
	or.b32  	%r3, %r1, %r2;
	setp.ne.s32 	%p1, %r3, 0;
	@%p1 bra 	$L__BB0_2;
	mov.u64 	%rd1, $str;
	cvta.global.u64 	%rd2, %rd1;
	{ // callseq 0, 0
	.param .b64 param0;
	st.param.b64 	[param0], %rd2;
	.param .b64 param1;
	st.param.b64 	[param1], 0;
	.param .b32 retval0;
	call.uni (retval0), 
	vprintf, 
	(
	param0, 
	param1
	);
	ld.param.b32 	%r4, [retval0];
	} // callseq 0
$L__BB0_2:
	ret;

}
	// .globl	_Z7Kernel2v
.visible .entry _Z7Kernel2v()
{
	.reg .pred 	%p<2>;
	.reg .b32 	%r<6>;
	.reg .b64 	%rd<3>;

	mov.u32 	%r1, %tid.x;
	mov.u32 	%r2, %ctaid.x;
	or.b32  	%r3, %r1, %r2;
	setp.ne.s32 	%p1, %r3, 0;
	@%p1 bra 	$L__BB1_2;
	mov.u64 	%rd1, $str$1;
	cvta.global.u64 	%rd2, %rd1;
	{ // callseq 1, 0
	.param .b64 param0;
	st.param.b64 	[param0], %rd2;
	.param .b64 param1;
	st.param.b64 	[param1], 0;
	.param .b32 retval0;
	call.uni (retval0), 
	vprintf, 
	(
	param0, 
	param1
	);
	ld.param.b32 	%r4, [retval0];
	} // callseq 1
$L__BB1_2:
	ret;

}


// ===== COMPILED SASS (sm_100) =====

	.target	sm_100

	.elftype	@"ET_EXEC"


//--------------------- .note.nv.tkinfo           --------------------------
	.section	.note.nv.tkinfo,"",@"SHT_NOTE"
	.sectionflags	@"SHF_NOTE_NV_TKINFO"
	.tkinfo
        /*0018*/ 	.word	0x00000002
        /*0030*/ 	.string	""
        /*0030*/ 	.string	"ptxas"
        /*0030*/ 	.string	"Cuda compilation tools, release 13.0, V13.0.88"
        /*0030*/ 	.string	"Build cuda_13.0.r13.0/compiler.36424714_0"
        /*0030*/ 	.string	"-arch sm_100 -m 64 "



//--------------------- .note.nv.cuinfo           --------------------------
	.section	.note.nv.cuinfo,"",@"SHT_NOTE"
	.sectionflags	@"SHF_NOTE_NV_CUINFO"
        /*0018*/ 	.short	0x0002
        /*001a*/ 	.short	0x0064
        /*001c*/ 	.short	0x0082
	.zero		2


//--------------------- .nv.info                  --------------------------
	.section	.nv.info,"",@"SHT_CUDA_INFO"
	.align	4


	//----- nvinfo : EIATTR_REGCOUNT
	.align		4
        /*0000*/ 	.byte	0x04, 0x2f
        /*0002*/ 	.short	(.L_3 - .L_2)
	.align		4
.L_2:
        /*0004*/ 	.word	index@(_Z7Kernel1v)
        /*0008*/ 	.word	0x00000018


	//----- nvinfo : EIATTR_FRAME_SIZE
	.align		4
.L_3:
        /*000c*/ 	.byte	0x04, 0x11
        /*000e*/ 	.short	(.L_5 - .L_4)
	.align		4
.L_4:
        /*0010*/ 	.word	index@(_Z7Kernel1v)
        /*0014*/ 	.word	0x00000000


	//----- nvinfo : EIATTR_REGCOUNT
	.align		4
.L_5:
        /*0018*/ 	.byte	0x04, 0x2f
        /*001a*/ 	.short	(.L_7 - .L_6)
	.align		4
.L_6:
        /*001c*/ 	.word	index@(_Z7Kernel2v)
        /*0020*/ 	.word	0x00000018


	//----- nvinfo : EIATTR_FRAME_SIZE
	.align		4
.L_7:
        /*0024*/ 	.byte	0x04, 0x11
        /*0026*/ 	.short	(.L_9 - .L_8)
	.align		4
.L_8:
        /*0028*/ 	.word	index@(_Z7Kernel2v)
        /*002c*/ 	.word	0x00000000


	//----- nvinfo : EIATTR_MIN_STACK_SIZE
	.align		4
.L_9:
        /*0030*/ 	.byte	0x04, 0x12
        /*0032*/ 	.short	(.L_11 - .L_10)
	.align		4
.L_10:
        /*0034*/ 	.word	index@(_Z7Kernel2v)
        /*0038*/ 	.word	0x00000000


	//----- nvinfo : EIATTR_MIN_STACK_SIZE
	.align		4
.L_11:
        /*003c*/ 	.byte	0x04, 0x12
        /*003e*/ 	.short	(.L_13 - .L_12)
	.align		4
.L_12:
        /*0040*/ 	.word	index@(_Z7Kernel1v)
        /*0044*/ 	.word	0x00000000
.L_13:


//--------------------- .nv.compat                --------------------------
	.section	.nv.compat,"",@"SHT_CUDA_COMPAT_INFO"
	.align	4
        /*0000*/ 	.byte	0x02, 0x09, 0x00, 0x00, 0x02, 0x02, 0x01, 0x00, 0x02, 0x05, 0x05, 0x00, 0x03, 0x07, 0x01, 0x01
        /*0010*/ 	.byte	0x02, 0x03, 0x00, 0x00, 0x02, 0x06, 0x01, 0x00, 0x04, 0x0b, 0x08, 0x00, 0x09, 0x00, 0x00, 0x00
        /*0020*/ 	.byte	0x00, 0x00, 0x00, 0x00


//--------------------- .nv.info._Z7Kernel2v      --------------------------
	.section	.nv.info._Z7Kernel2v,"",@"SHT_CUDA_INFO"
	.sectionflags	@""
	.align	4


	//----- nvinfo : EIATTR_CUDA_API_VERSION
	.align		4
        /*0000*/ 	.byte	0x04, 0x37
        /*0002*/ 	.short	(.L_15 - .L_14)
.L_14:
        /*0004*/ 	.word	0x00000082


	//----- nvinfo : EIATTR_SPARSE_MMA_MASK
	.align		4
.L_15:
        /*0008*/ 	.byte	0x03, 0x50
        /*000a*/ 	.short	0x0000


	//----- nvinfo : EIATTR_MAXREG_COUNT
	.align		4
        /*000c*/ 	.byte	0x03, 0x1b
        /*000e*/ 	.short	0x00ff


	//----- nvinfo : EIATTR_EXTERNS
	.align		4
        /*0010*/ 	.byte	0x04, 0x0f
        /*0012*/ 	.short	(.L_17 - .L_16)


	//   ....[0]....
	.align		4
.L_16:
        /*0014*/ 	.word	index@(vprintf)


	//----- nvinfo : EIATTR_MERCURY_ISA_VERSION
	.align		4
.L_17:
        /*0018*/ 	.byte	0x03, 0x5f
        /*001a*/ 	.short	0x0101


	//----- nvinfo : EIATTR_VRC_CTA_INIT_COUNT
	.align		4
        /*001c*/ 	.byte	0x02, 0x4a
	.zero		1
	.zero		1


	//----- nvinfo : EIATTR_SYSCALL_OFFSETS
	.align		4
        /*0020*/ 	.byte	0x04, 0x46
        /*0022*/ 	.short	(.L_19 - .L_18)


	//   ....[0]....
.L_18:
        /*0024*/ 	.word	0x000000c0


	//----- nvinfo : EIATTR_EXIT_INSTR_OFFSETS
	.align		4
.L_19:
        /*0028*/ 	.byte	0x04, 0x1c
        /*002a*/ 	.short	(.L_21 - .L_20)


	//   ....[0]....
.L_20:
        /*002c*/ 	.word	0x00000040


	//   ....[1]....
        /*0030*/ 	.word	0x000000d0


	//----- nvinfo : EIATTR_CRS_STACK_SIZE
	.align		4
.L_21:
        /*0034*/ 	.byte	0x04, 0x1e
        /*0036*/ 	.short	(.L_23 - .L_22)
.L_22:
        /*0038*/ 	.word	0x00000000


	//----- nvinfo : EIATTR_SW_WAR
	.align		4
.L_23:
        /*003c*/ 	.byte	0x04, 0x36
        /*003e*/ 	.short	(.L_25 - .L_24)
.L_24:
        /*0040*/ 	.word	0x00000008
.L_25:


//--------------------- .nv.info._Z7Kernel1v      --------------------------
	.section	.nv.info._Z7Kernel1v,"",@"SHT_CUDA_INFO"
	.sectionflags	@""
	.align	4


	//----- nvinfo : EIATTR_CUDA_API_VERSION
	.align		4
        /*0000*/ 	.byte	0x04, 0x37
        /*0002*/ 	.short	(.L_27 - .L_26)
.L_26:
        /*0004*/ 	.word	0x00000082


	//----- nvinfo : EIATTR_SPARSE_MMA_MASK
	.align		4
.L_27:
        /*0008*/ 	.byte	0x03, 0x50
        /*000a*/ 	.short	0x0000


	//----- nvinfo : EIATTR_MAXREG_COUNT
	.align		4
        /*000c*/ 	.byte	0x03, 0x1b
        /*000e*/ 	.short	0x00ff


	//----- nvinfo : EIATTR_EXTERNS
	.align		4
        /*0010*/ 	.byte	0x04, 0x0f
        /*0012*/ 	.short	(.L_29 - .L_28)


	//   ....[0]....
	.align		4
.L_28:
        /*0014*/ 	.word	index@(vprintf)


	//----- nvinfo : EIATTR_MERCURY_ISA_VERSION
	.align		4
.L_29:
        /*0018*/ 	.byte	0x03, 0x5f
        /*001a*/ 	.short	0x0101


	//----- nvinfo : EIATTR_VRC_CTA_INIT_COUNT
	.align		4
        /*001c*/ 	.byte	0x02, 0x4a
	.zero		1
	.zero		1


	//----- nvinfo : EIATTR_SYSCALL_OFFSETS
	.align		4
        /*0020*/ 	.byte	0x04, 0x46
        /*0022*/ 	.short	(.L_31 - .L_30)


	//   ....[0]....
.L_30:
        /*0024*/ 	.word	0x000000c0


	//----- nvinfo : EIATTR_EXIT_INSTR_OFFSETS
	.align		4
.L_31:
        /*0028*/ 	.byte	0x04, 0x1c
        /*002a*/ 	.short	(.L_33 - .L_32)


	//   ....[0]....
.L_32:
        /*002c*/ 	.word	0x00000040


	//   ....[1]....
        /*0030*/ 	.word	0x000000d0


	//----- nvinfo : EIATTR_CRS_STACK_SIZE
	.align		4
.L_33:
        /*0034*/ 	.byte	0x04, 0x1e
        /*0036*/ 	.short	(.L_35 - .L_34)
.L_34:
        /*0038*/ 	.word	0x00000000


	//----- nvinfo : EIATTR_SW_WAR
	.align		4
.L_35:
        /*003c*/ 	.byte	0x04, 0x36
        /*003e*/ 	.short	(.L_37 - .L_36)
.L_36:
        /*0040*/ 	.word	0x00000008
.L_37:


//--------------------- .nv.callgraph             --------------------------
	.section	.nv.callgraph,"",@"SHT_CUDA_CALLGRAPH"
	.align	4
	.sectionentsize	8
	.align		4
        /*0000*/ 	.word	0x00000000
	.align		4
        /*0004*/ 	.word	0xffffffff
	.align		4
        /*0008*/ 	.word	index@(_Z7Kernel2v)
	.align		4
        /*000c*/ 	.word	index@(vprintf)
	.align		4
        /*0010*/ 	.word	index@(_Z7Kernel1v)
	.align		4
        /*0014*/ 	.word	index@(vprintf)
	.align		4
        /*0018*/ 	.word	0x00000000
	.align		4
        /*001c*/ 	.word	0xfffffffe
	.align		4
        /*0020*/ 	.word	0x00000000
	.align		4
        /*0024*/ 	.word	0xfffffffd
	.align		4
        /*0028*/ 	.word	0x00000000
	.align		4
        /*002c*/ 	.word	0xfffffffc


//--------------------- .nv.constant4             --------------------------
	.section	.nv.constant4,"a",@progbits
	.align	8
	.align		8
.nv.constant4:
        /*0000*/ 	.dword	vprintf
	.align		8
        /*0008*/ 	.dword	$str
	.align		8
        /*0010*/ 	.dword	$str$1


//--------------------- .text._Z7Kernel2v         --------------------------
	.section	.text._Z7Kernel2v,"ax",@progbits
	.align	128
        .global         _Z7Kernel2v
        .type           _Z7Kernel2v,@function
        .size           _Z7Kernel2v,(.L_x_4 - _Z7Kernel2v)
        .other          _Z7Kernel2v,@"STO_CUDA_ENTRY STV_DEFAULT"
_Z7Kernel2v:
.text._Z7Kernel2v:
[----:B------:R-:W0:Y:S01]  /*0000*/  LDC R1, c[0x0][0x37c] ;  /* 0x0000df00ff017b82 */ /* 0x000e220000000800 */
[----:B------:R-:W1:Y:S07]  /*0010*/  S2R R0, SR_TID.X ;  /* 0x0000000000007919 */ /* 0x000e6e0000002100 */
[----:B------:R-:W1:Y:S02]  /*0020*/  S2UR UR4, SR_CTAID.X ;  /* 0x00000000000479c3 */ /* 0x000e640000002500 */
[----:B-1----:R-:W-:-:S13]  /*0030*/  LOP3.LUT P0, RZ, R0, UR4, RZ, 0xfc, !PT ;  /* 0x0000000400ff7c12 */ /* 0x002fda000f80fcff */
[----:B------:R-:W-:Y:S05]  /*0040*/  @P0 EXIT ;  /* 0x000000000000094d */ /* 0x000fea0003800000 */
[----:B------:R-:W-:Y:S01]  /*0050*/  MOV R0, 0x0 ;  /* 0x0000000000007802 */ /* 0x000fe20000000f00 */
[----:B------:R-:W1:Y:S01]  /*0060*/  LDCU.64 UR4, c[0x4][0x10] ;  /* 0x01000200ff0477ac */ /* 0x000e620008000a00 */
[----:B------:R-:W-:Y:S02]  /*0070*/  CS2R R6, SRZ ;  /* 0x0000000000067805 */ /* 0x000fe4000001ff00 */
[----:B------:R2:W3:Y:S01]  /*0080*/  LDC.64 R2, c[0x4][R0] ;  /* 0x0100000000027b82 */ /* 0x0004e20000000a00 */
[----:B-1----:R-:W-:Y:S02]  /*0090*/  IMAD.U32 R4, RZ, RZ, UR4 ;  /* 0x00000004ff047e24 */ /* 0x002fe4000f8e00ff */
[----:B--2---:R-:W-:-:S07]  /*00a0*/  IMAD.U32 R5, RZ, RZ, UR5 ;  /* 0x00000005ff057e24 */ /* 0x004fce000f8e00ff */
[----:B------:R-:W-:-:S07]  /*00b0*/  LEPC R20, `(.L_x_0) ;  /* 0x000000001014794e */ /* 0x000fce0000000000 */
[----:B0--3--:R-:W-:Y:S05]  /*00c0*/  CALL.ABS.NOINC R2 ;  /* 0x0000000002007343 */ /* 0x009fea0003c00000 */
.L_x_0:
[----:B------:R-:W-:Y:S05]  /*00d0*/  EXIT ;  /* 0x000000000000794d */ /* 0x000fea0003800000 */
.L_x_1:
[----:B------:R-:W-:-:S00]  /*00e0*/  BRA `(.L_x_1) ;  /* 0xfffffffc00fc7947 */ /* 0x000fc0000383ffff */
[----:B------:R-:W-:-:S00]  /*00f0*/  NOP ;  /* 0x0000000000007918 */ /* 0x000fc00000000000 */
        /* <DEDUP_REMOVED lines=8> */
.L_x_4:


//--------------------- .text._Z7Kernel1v         --------------------------
	.section	.text._Z7Kernel1v,"ax",@progbits
	.align	128
        .global         _Z7Kernel1v
        .type           _Z7Kernel1v,@function
        .size           _Z7Kernel1v,(.L_x_5 - _Z7Kernel1v)
        .other          _Z7Kernel1v,@"STO_CUDA_ENTRY STV_DEFAULT"
_Z7Kernel1v:
.text._Z7Kernel1v:
        /* <DEDUP_REMOVED lines=13> */
.L_x_2:
[----:B------:R-:W-:Y:S05]  /*00d0*/  EXIT ;  /* 0x000000000000794d */ /* 0x000fea0003800000 */
.L_x_3:
        /* <DEDUP_REMOVED lines=10> */
.L_x_5:


//--------------------- .nv.global.init           --------------------------
	.section	.nv.global.init,"aw",@progbits
.nv.global.init:
	.type		$str,@object
	.size		$str,($str$1 - $str)
$str:
        /*0000*/ 	.byte	0x48, 0x65, 0x6c, 0x6c, 0x6f, 0x20, 0x66, 0x72, 0x6f, 0x6d, 0x20, 0x31, 0x0a, 0x00
	.type		$str$1,@object
	.size		$str$1,(.L_1 - $str$1)
$str$1:
        /*000e*/ 	.byte	0x48, 0x65, 0x6c, 0x6c, 0x6f, 0x20, 0x66, 0x72, 0x6f, 0x6d, 0x20, 0x32, 0x0a, 0x00
.L_1:


//--------------------- .nv.shared.reserved.0     --------------------------
	.section	.nv.shared.reserved.0,"aw",@nobits
	.weak		__nv_reservedSMEM_offset_0_alias
	.size		__nv_reservedSMEM_offset_0_alias, 0, 64
	.other		__nv_reservedSMEM_offset_0_alias,@"STO_CUDA_RESERVED_SHARED STV_DEFAULT"
__nv_reservedSMEM_offset_0_alias:
	.zero		0
	.zero		64


//--------------------- .nv.constant0._Z7Kernel2v --------------------------
	.section	.nv.constant0._Z7Kernel2v,"a",@progbits
	.sectionflags	@""
	.align	4
.nv.constant0._Z7Kernel2v:
	.zero		896


//--------------------- .nv.constant0._Z7Kernel1v --------------------------
	.section	.nv.constant0._Z7Kernel1v,"a",@progbits
	.sectionflags	@""
	.align	4
.nv.constant0._Z7Kernel1v:
	.zero		896


//--------------------- SYMBOLS --------------------------

	.type		.nv.reservedSmem.offset0,@object
	.size		.nv.reservedSmem.offset0,0x4
	.type		vprintf,@function
